//
// Generated by NVIDIA NVVM Compiler
//
// Compiler Build ID: CL-36424714
// Cuda compilation tools, release 13.0, V13.0.88
// Based on NVVM 20.0.0
//

.version 9.0
.target sm_100
.address_size 64

	// .globl	_Z6___addPfS_m

.visible .entry _Z6___addPfS_m(
	.param .u64 .ptr .align 1 _Z6___addPfS_m_param_0,
	.param .u64 .ptr .align 1 _Z6___addPfS_m_param_1,
	.param .u64 _Z6___addPfS_m_param_2
)
{
	.reg .b32 	%r<9>;
	.reg .b32 	%f<4>;
	.reg .b64 	%rd<12>;

	ld.param.u64 	%rd1, [_Z6___addPfS_m_param_0];
	ld.param.u64 	%rd2, [_Z6___addPfS_m_param_1];
	ld.param.u64 	%rd3, [_Z6___addPfS_m_param_2];
	cvta.to.global.u64 	%rd4, %rd1;
	cvta.to.global.u64 	%rd5, %rd2;
	mov.u32 	%r1, %ntid.x;
	mov.u32 	%r2, %ctaid.x;
	mov.u32 	%r3, %tid.x;
	mad.lo.s32 	%r4, %r1, %r2, %r3;
	mov.u32 	%r5, %ntid.y;
	mov.u32 	%r6, %ctaid.y;
	mov.u32 	%r7, %tid.y;
	mad.lo.s32 	%r8, %r5, %r6, %r7;
	cvt.s64.s32 	%rd6, %r4;
	cvt.u64.u32 	%rd7, %r8;
	mad.lo.s64 	%rd8, %rd3, %rd7, %rd6;
	shl.b64 	%rd9, %rd8, 2;
	add.s64 	%rd10, %rd5, %rd9;
	ld.global.f32 	%f1, [%rd10];
	add.s64 	%rd11, %rd4, %rd9;
	ld.global.f32 	%f2, [%rd11];
	add.f32 	%f3, %f1, %f2;
	st.global.f32 	[%rd11], %f3;
	ret;

}


// ===== COMPILED SASS (sm_100) =====

	.target	sm_100

	.elftype	@"ET_EXEC"


//--------------------- .note.nv.tkinfo           --------------------------
	.section	.note.nv.tkinfo,"",@"SHT_NOTE"
	.sectionflags	@"SHF_NOTE_NV_TKINFO"
	.tkinfo
        /*0018*/ 	.word	0x00000002
        /*0030*/ 	.string	""
        /*0030*/ 	.string	"ptxas"
        /*0030*/ 	.string	"Cuda compilation tools, release 13.0, V13.0.88"
        /*0030*/ 	.string	"Build cuda_13.0.r13.0/compiler.36424714_0"
        /*0030*/ 	.string	"-arch sm_100 -m 64 "



//--------------------- .note.nv.cuinfo           --------------------------
	.section	.note.nv.cuinfo,"",@"SHT_NOTE"
	.sectionflags	@"SHF_NOTE_NV_CUINFO"
        /*0018*/ 	.short	0x0002
        /*001a*/ 	.short	0x0064
        /*001c*/ 	.short	0x0082
	.zero		2


//--------------------- .nv.info                  --------------------------
	.section	.nv.info,"",@"SHT_CUDA_INFO"
	.align	4


	//----- nvinfo : EIATTR_REGCOUNT
	.align		4
        /*0000*/ 	.byte	0x04, 0x2f
        /*0002*/ 	.short	(.L_1 - .L_0)
	.align		4
.L_0:
        /*0004*/ 	.word	index@(_Z6___addPfS_m)
        /*0008*/ 	.word	0x0000000a


	//----- nvinfo : EIATTR_FRAME_SIZE
	.align		4
.L_1:
        /*000c*/ 	.byte	0x04, 0x11
        /*000e*/ 	.short	(.L_3 - .L_2)
	.align		4
.L_2:
        /*0010*/ 	.word	index@(_Z6___addPfS_m)
        /*0014*/ 	.word	0x00000000


	//----- nvinfo : EIATTR_MIN_STACK_SIZE
	.align		4
.L_3:
        /*0018*/ 	.byte	0x04, 0x12
        /*001a*/ 	.short	(.L_5 - .L_4)
	.align		4
.L_4:
        /*001c*/ 	.word	index@(_Z6___addPfS_m)
        /*0020*/ 	.word	0x00000000
.L_5:


//--------------------- .nv.compat                --------------------------
	.section	.nv.compat,"",@"SHT_CUDA_COMPAT_INFO"
	.align	4
        /*0000*/ 	.byte	0x02, 0x09, 0x00, 0x00, 0x02, 0x02, 0x01, 0x00, 0x02, 0x05, 0x05, 0x00, 0x03, 0x07, 0x01, 0x01
        /*0010*/ 	.byte	0x02, 0x03, 0x00, 0x00, 0x02, 0x06, 0x01, 0x00, 0x04, 0x0b, 0x08, 0x00, 0x09, 0x00, 0x00, 0x00
        /*0020*/ 	.byte	0x00, 0x00, 0x00, 0x00


//--------------------- .nv.info._Z6___addPfS_m   --------------------------
	.section	.nv.info._Z6___addPfS_m,"",@"SHT_CUDA_INFO"
	.sectionflags	@""
	.align	4


	//----- nvinfo : EIATTR_CUDA_API_VERSION
	.align		4
        /*0000*/ 	.byte	0x04, 0x37
        /*0002*/ 	.short	(.L_7 - .L_6)
.L_6:
        /*0004*/ 	.word	0x00000082


	//----- nvinfo : EIATTR_KPARAM_INFO
	.align		4
.L_7:
        /*0008*/ 	.byte	0x04, 0x17
        /*000a*/ 	.short	(.L_9 - .L_8)
.L_8:
        /*000c*/ 	.word	0x00000000
        /*0010*/ 	.short	0x0002
        /*0012*/ 	.short	0x0010
        /*0014*/ 	.byte	0x00, 0xf0, 0x21, 0x00


	//----- nvinfo : EIATTR_KPARAM_INFO
	.align		4
.L_9:
        /*0018*/ 	.byte	0x04, 0x17
        /*001a*/ 	.short	(.L_11 - .L_10)
.L_10:
        /*001c*/ 	.word	0x00000000
        /*0020*/ 	.short	0x0001
        /*0022*/ 	.short	0x0008
        /*0024*/ 	.byte	0x00, 0xf5, 0x21, 0x00


	//----- nvinfo : EIATTR_KPARAM_INFO
	.align		4
.L_11:
        /*0028*/ 	.byte	0x04, 0x17
        /*002a*/ 	.short	(.L_13 - .L_12)
.L_12:
        /*002c*/ 	.word	0x00000000
        /*0030*/ 	.short	0x0000
        /*0032*/ 	.short	0x0000
        /*0034*/ 	.byte	0x00, 0xf5, 0x21, 0x00


	//----- nvinfo : EIATTR_SPARSE_MMA_MASK
	.align		4
.L_13:
        /*0038*/ 	.byte	0x03, 0x50
        /*003a*/ 	.short	0x0000


	//----- nvinfo : EIATTR_MAXREG_COUNT
	.align		4
        /*003c*/ 	.byte	0x03, 0x1b
        /*003e*/ 	.short	0x00ff


	//----- nvinfo : EIATTR_MERCURY_ISA_VERSION
	.align		4
        /*0040*/ 	.byte	0x03, 0x5f
        /*0042*/ 	.short	0x0101


	//----- nvinfo : EIATTR_VRC_CTA_INIT_COUNT
	.align		4
        /*0044*/ 	.byte	0x02, 0x4a
	.zero		1
	.zero		1


	//----- nvinfo : EIATTR_EXIT_INSTR_OFFSETS
	.align		4
        /*0048*/ 	.byte	0x04, 0x1c
        /*004a*/ 	.short	(.L_15 - .L_14)


	//   ....[0]....
.L_14:
        /*004c*/ 	.word	0x00000190


	//----- nvinfo : EIATTR_CBANK_PARAM_SIZE
	.align		4
.L_15:
        /*0050*/ 	.byte	0x03, 0x19
        /*0052*/ 	.short	0x0018


	//----- nvinfo : EIATTR_PARAM_CBANK
	.align		4
        /*0054*/ 	.byte	0x04, 0x0a
        /*0056*/ 	.short	(.L_17 - .L_16)
	.align		4
.L_16:
        /*0058*/ 	.word	index@(.nv.constant0._Z6___addPfS_m)
        /*005c*/ 	.short	0x0380
        /*005e*/ 	.short	0x0018


	//----- nvinfo : EIATTR_SW_WAR
	.align		4
.L_17:
        /*0060*/ 	.byte	0x04, 0x36
        /*0062*/ 	.short	(.L_19 - .L_18)
.L_18:
        /*0064*/ 	.word	0x00000008
.L_19:


//--------------------- .nv.callgraph             --------------------------
	.section	.nv.callgraph,"",@"SHT_CUDA_CALLGRAPH"
	.align	4
	.sectionentsize	8
	.align		4
        /*0000*/ 	.word	0x00000000
	.align		4
        /*0004*/ 	.word	0xffffffff
	.align		4
        /*0008*/ 	.word	0x00000000
	.align		4
        /*000c*/ 	.word	0xfffffffe
	.align		4
        /*0010*/ 	.word	0x00000000
	.align		4
        /*0014*/ 	.word	0xfffffffd
	.align		4
        /*0018*/ 	.word	0x00000000
	.align		4
        /*001c*/ 	.word	0xfffffffc


//--------------------- .text._Z6___addPfS_m      --------------------------
	.section	.text._Z6___addPfS_m,"ax",@progbits
	.align	128
        .global         _Z6___addPfS_m
        .type           _Z6___addPfS_m,@function
        .size           _Z6___addPfS_m,(.L_x_1 - _Z6___addPfS_m)
        .other          _Z6___addPfS_m,@"STO_CUDA_ENTRY STV_DEFAULT"
_Z6___addPfS_m:
.text._Z6___addPfS_m:
[----:B------:R-:W-:Y:S01]  /*0000*/  LDC R1, c[0x0][0x37c] ;  /* 0x0000df00ff017b82 */ /* 0x000fe20000000800 */
[----:B------:R-:W0:Y:S01]  /*0010*/  S2R R2, SR_CTAID.X ;  /* 0x0000000000027919 */ /* 0x000e220000002500 */
[----:B------:R-:W0:Y:S01]  /*0020*/  LDCU UR4, c[0x0][0x360] ;  /* 0x00006c00ff0477ac */ /* 0x000e220008000800 */
[----:B------:R-:W0:Y:S01]  /*0030*/  S2R R3, SR_TID.X ;  /* 0x0000000000037919 */ /* 0x000e220000002100 */
[----:B------:R-:W1:Y:S01]  /*0040*/  LDCU UR5, c[0x0][0x364] ;  /* 0x00006c80ff0577ac */ /* 0x000e620008000800 */
[----:B------:R-:W1:Y:S01]  /*0050*/  S2R R5, SR_CTAID.Y ;  /* 0x0000000000057919 */ /* 0x000e620000002600 */
[----:B------:R-:W2:Y:S01]  /*0060*/  LDCU.64 UR6, c[0x0][0x390] ;  /* 0x00007200ff0677ac */ /* 0x000ea20008000a00 */
[----:B------:R-:W1:Y:S01]  /*0070*/  S2R R0, SR_TID.Y ;  /* 0x0000000000007919 */ /* 0x000e620000002200 */
[----:B------:R-:W3:Y:S01]  /*0080*/  LDCU.128 UR8, c[0x0][0x380] ;  /* 0x00007000ff0877ac */ /* 0x000ee20008000c00 */
[----:B0-----:R-:W-:-:S05]  /*0090*/  IMAD R2, R2, UR4, R3 ;  /* 0x0000000402027c24 */ /* 0x001fca000f8e0203 */
[----:B------:R-:W-:Y:S01]  /*00a0*/  SHF.R.S32.HI R3, RZ, 0x1f, R2 ;  /* 0x0000001fff037819 */ /* 0x000fe20000011402 */
[----:B-1----:R-:W-:Y:S01]  /*00b0*/  IMAD R5, R5, UR5, R0 ;  /* 0x0000000505057c24 */ /* 0x002fe2000f8e0200 */
[----:B------:R-:W0:Y:S03]  /*00c0*/  LDCU.64 UR4, c[0x0][0x358] ;  /* 0x00006b00ff0477ac */ /* 0x000e260008000a00 */
[----:B--2---:R-:W-:-:S04]  /*00d0*/  IMAD.WIDE.U32 R2, R5, UR6, R2 ;  /* 0x0000000605027c25 */ /* 0x004fc8000f8e0002 */
[----:B------:R-:W-:Y:S01]  /*00e0*/  IMAD R5, R5, UR7, R3 ;  /* 0x0000000705057c24 */ /* 0x000fe2000f8e0203 */
[----:B------:R-:W-:-:S04]  /*00f0*/  SHF.L.U32 R3, R2, 0x2, RZ ;  /* 0x0000000202037819 */ /* 0x000fc800000006ff */
[----:B------:R-:W-:Y:S02]  /*0100*/  SHF.L.U64.HI R0, R2, 0x2, R5 ;  /* 0x0000000202007819 */ /* 0x000fe40000010205 */
[C---:B---3--:R-:W-:Y:S02]  /*0110*/  IADD3 R4, P0, PT, R3.reuse, UR10, RZ ;  /* 0x0000000a03047c10 */ /* 0x048fe4000ff1e0ff */
[----:B------:R-:W-:Y:S02]  /*0120*/  IADD3 R2, P1, PT, R3, UR8, RZ ;  /* 0x0000000803027c10 */ /* 0x000fe4000ff3e0ff */
[C---:B------:R-:W-:Y:S02]  /*0130*/  IADD3.X R5, PT, PT, R0.reuse, UR11, RZ, P0, !PT ;  /* 0x0000000b00057c10 */ /* 0x040fe400087fe4ff */
[----:B------:R-:W-:-:S03]  /*0140*/  IADD3.X R3, PT, PT, R0, UR9, RZ, P1, !PT ;  /* 0x0000000900037c10 */ /* 0x000fc60008ffe4ff */
[----:B0-----:R-:W2:Y:S04]  /*0150*/  LDG.E R4, desc[UR4][R4.64] ;  /* 0x0000000404047981 */ /* 0x001ea8000c1e1900 */
[----:B------:R-:W2:Y:S02]  /*0160*/  LDG.E R7, desc[UR4][R2.64] ;  /* 0x0000000402077981 */ /* 0x000ea4000c1e1900 */
[----:B--2---:R-:W-:-:S05]  /*0170*/  FADD R7, R4, R7 ;  /* 0x0000000704077221 */ /* 0x004fca0000000000 */
[----:B------:R-:W-:Y:S01]  /*0180*/  STG.E desc[UR4][R2.64], R7 ;  /* 0x0000000702007986 */ /* 0x000fe2000c101904 */
[----:B------:R-:W-:Y:S05]  /*0190*/  EXIT ;  /* 0x000000000000794d */ /* 0x000fea0003800000 */
.L_x_0:
[----:B------:R-:W-:-:S00]  /*01a0*/  BRA `(.L_x_0) ;  /* 0xfffffffc00fc7947 */ /* 0x000fc0000383ffff */
[----:B------:R-:W-:-:S00]  /*01b0*/  NOP ;  /* 0x0000000000007918 */ /* 0x000fc00000000000 */
        /* <DEDUP_REMOVED lines=12> */
.L_x_1:


//--------------------- .nv.shared.reserved.0     --------------------------
	.section	.nv.shared.reserved.0,"aw",@nobits
	.weak		__nv_reservedSMEM_offset_0_alias
	.size		__nv_reservedSMEM_offset_0_alias, 0, 64
	.other		__nv_reservedSMEM_offset_0_alias,@"STO_CUDA_RESERVED_SHARED STV_DEFAULT"
__nv_reservedSMEM_offset_0_alias:
	.zero		0
	.zero		64


//--------------------- .nv.constant0._Z6___addPfS_m --------------------------
	.section	.nv.constant0._Z6___addPfS_m,"a",@progbits
	.sectionflags	@""
	.align	4
.nv.constant0._Z6___addPfS_m:
	.zero		920


//--------------------- SYMBOLS --------------------------

	.type		.nv.reservedSmem.offset0,@object
	.size		.nv.reservedSmem.offset0,0x4
